//
// Generated by NVIDIA NVVM Compiler
//
// Compiler Build ID: CL-36424714
// Cuda compilation tools, release 13.0, V13.0.88
// Based on NVVM 20.0.0
//

.version 9.0
.target sm_100
.address_size 64

	// .globl	_Z14matrixMulTiledPfS_S_i
// _ZZ14matrixMulTiledPfS_S_iE5tileA has been demoted
// _ZZ14matrixMulTiledPfS_S_iE5tileB has been demoted

.visible .entry _Z14matrixMulTiledPfS_S_i(
	.param .u64 .ptr .align 1 _Z14matrixMulTiledPfS_S_i_param_0,
	.param .u64 .ptr .align 1 _Z14matrixMulTiledPfS_S_i_param_1,
	.param .u64 .ptr .align 1 _Z14matrixMulTiledPfS_S_i_param_2,
	.param .u32 _Z14matrixMulTiledPfS_S_i_param_3
)
{
	.reg .pred 	%p<8>;
	.reg .b32 	%r<43>;
	.reg .b32 	%f<63>;
	.reg .b64 	%rd<13>;
	// demoted variable
	.shared .align 4 .b8 _ZZ14matrixMulTiledPfS_S_iE5tileA[1024];
	// demoted variable
	.shared .align 4 .b8 _ZZ14matrixMulTiledPfS_S_iE5tileB[1024];
	ld.param.u64 	%rd3, [_Z14matrixMulTiledPfS_S_i_param_0];
	ld.param.u64 	%rd4, [_Z14matrixMulTiledPfS_S_i_param_1];
	ld.param.u64 	%rd5, [_Z14matrixMulTiledPfS_S_i_param_2];
	ld.param.u32 	%r24, [_Z14matrixMulTiledPfS_S_i_param_3];
	mov.u32 	%r25, %ctaid.y;
	shl.b32 	%r26, %r25, 4;
	mov.u32 	%r40, %tid.y;
	add.s32 	%r2, %r26, %r40;
	mov.u32 	%r27, %ctaid.x;
	shl.b32 	%r3, %r27, 4;
	mov.u32 	%r38, %tid.x;
	add.s32 	%r5, %r3, %r38;
	setp.lt.s32 	%p1, %r24, 1;
	mov.f32 	%f62, 0f00000000;
	@%p1 bra 	$L__BB0_7;
	add.s32 	%r28, %r24, 15;
	shr.u32 	%r29, %r28, 4;
	shl.b32 	%r30, %r40, 6;
	mov.u32 	%r31, _ZZ14matrixMulTiledPfS_S_iE5tileA;
	add.s32 	%r6, %r31, %r30;
	shl.b32 	%r32, %r38, 2;
	add.s32 	%r7, %r6, %r32;
	mov.u32 	%r33, _ZZ14matrixMulTiledPfS_S_iE5tileB;
	add.s32 	%r9, %r33, %r32;
	add.s32 	%r8, %r9, %r30;
	neg.s32 	%r42, %r29;
	mad.lo.s32 	%r34, %r40, %r24, %r38;
	add.s32 	%r41, %r34, %r3;
	shl.b32 	%r12, %r24, 4;
	mad.lo.s32 	%r39, %r24, %r2, %r38;
	cvta.to.global.u64 	%rd1, %rd3;
	cvta.to.global.u64 	%rd2, %rd4;
	mov.f32 	%f62, 0f00000000;
$L__BB0_2:
	max.u32 	%r35, %r2, %r38;
	setp.ge.u32 	%p2, %r35, %r24;
	mov.f32 	%f60, 0f00000000;
	@%p2 bra 	$L__BB0_4;
	mul.wide.u32 	%rd6, %r39, 4;
	add.s64 	%rd7, %rd1, %rd6;
	ld.global.f32 	%f60, [%rd7];
$L__BB0_4:
	setp.ge.s32 	%p3, %r5, %r24;
	st.shared.f32 	[%r7], %f60;
	setp.ge.u32 	%p4, %r40, %r24;
	mov.f32 	%f61, 0f00000000;
	or.pred  	%p5, %p3, %p4;
	@%p5 bra 	$L__BB0_6;
	mul.wide.u32 	%rd8, %r41, 4;
	add.s64 	%rd9, %rd2, %rd8;
	ld.global.f32 	%f61, [%rd9];
$L__BB0_6:
	st.shared.f32 	[%r8], %f61;
	bar.sync 	0;
	ld.shared.f32 	%f12, [%r6];
	ld.shared.f32 	%f13, [%r9];
	fma.rn.f32 	%f14, %f12, %f13, %f62;
	ld.shared.f32 	%f15, [%r6+4];
	ld.shared.f32 	%f16, [%r9+64];
	fma.rn.f32 	%f17, %f15, %f16, %f14;
	ld.shared.f32 	%f18, [%r6+8];
	ld.shared.f32 	%f19, [%r9+128];
	fma.rn.f32 	%f20, %f18, %f19, %f17;
	ld.shared.f32 	%f21, [%r6+12];
	ld.shared.f32 	%f22, [%r9+192];
	fma.rn.f32 	%f23, %f21, %f22, %f20;
	ld.shared.f32 	%f24, [%r6+16];
	ld.shared.f32 	%f25, [%r9+256];
	fma.rn.f32 	%f26, %f24, %f25, %f23;
	ld.shared.f32 	%f27, [%r6+20];
	ld.shared.f32 	%f28, [%r9+320];
	fma.rn.f32 	%f29, %f27, %f28, %f26;
	ld.shared.f32 	%f30, [%r6+24];
	ld.shared.f32 	%f31, [%r9+384];
	fma.rn.f32 	%f32, %f30, %f31, %f29;
	ld.shared.f32 	%f33, [%r6+28];
	ld.shared.f32 	%f34, [%r9+448];
	fma.rn.f32 	%f35, %f33, %f34, %f32;
	ld.shared.f32 	%f36, [%r6+32];
	ld.shared.f32 	%f37, [%r9+512];
	fma.rn.f32 	%f38, %f36, %f37, %f35;
	ld.shared.f32 	%f39, [%r6+36];
	ld.shared.f32 	%f40, [%r9+576];
	fma.rn.f32 	%f41, %f39, %f40, %f38;
	ld.shared.f32 	%f42, [%r6+40];
	ld.shared.f32 	%f43, [%r9+640];
	fma.rn.f32 	%f44, %f42, %f43, %f41;
	ld.shared.f32 	%f45, [%r6+44];
	ld.shared.f32 	%f46, [%r9+704];
	fma.rn.f32 	%f47, %f45, %f46, %f44;
	ld.shared.f32 	%f48, [%r6+48];
	ld.shared.f32 	%f49, [%r9+768];
	fma.rn.f32 	%f50, %f48, %f49, %f47;
	ld.shared.f32 	%f51, [%r6+52];
	ld.shared.f32 	%f52, [%r9+832];
	fma.rn.f32 	%f53, %f51, %f52, %f50;
	ld.shared.f32 	%f54, [%r6+56];
	ld.shared.f32 	%f55, [%r9+896];
	fma.rn.f32 	%f56, %f54, %f55, %f53;
	ld.shared.f32 	%f57, [%r6+60];
	ld.shared.f32 	%f58, [%r9+960];
	fma.rn.f32 	%f62, %f57, %f58, %f56;
	bar.sync 	0;
	add.s32 	%r42, %r42, 1;
	setp.ne.s32 	%p6, %r42, 0;
	add.s32 	%r41, %r41, %r12;
	add.s32 	%r40, %r40, 16;
	add.s32 	%r39, %r39, 16;
	add.s32 	%r38, %r38, 16;
	@%p6 bra 	$L__BB0_2;
$L__BB0_7:
	max.s32 	%r36, %r2, %r5;
	setp.ge.s32 	%p7, %r36, %r24;
	@%p7 bra 	$L__BB0_9;
	mad.lo.s32 	%r37, %r24, %r2, %r5;
	cvta.to.global.u64 	%rd10, %rd5;
	mul.wide.s32 	%rd11, %r37, 4;
	add.s64 	%rd12, %rd10, %rd11;
	st.global.f32 	[%rd12], %f62;
$L__BB0_9:
	ret;

}


// ===== COMPILED SASS (sm_100) =====

	.target	sm_100

	.elftype	@"ET_EXEC"


//--------------------- .note.nv.tkinfo           --------------------------
	.section	.note.nv.tkinfo,"",@"SHT_NOTE"
	.sectionflags	@"SHF_NOTE_NV_TKINFO"
	.tkinfo
        /*0018*/ 	.word	0x00000002
        /*0030*/ 	.string	""
        /*0030*/ 	.string	"ptxas"
        /*0030*/ 	.string	"Cuda compilation tools, release 13.0, V13.0.88"
        /*0030*/ 	.string	"Build cuda_13.0.r13.0/compiler.36424714_0"
        /*0030*/ 	.string	"-arch sm_100 -m 64 "



//--------------------- .note.nv.cuinfo           --------------------------
	.section	.note.nv.cuinfo,"",@"SHT_NOTE"
	.sectionflags	@"SHF_NOTE_NV_CUINFO"
        /*0018*/ 	.short	0x0002
        /*001a*/ 	.short	0x0064
        /*001c*/ 	.short	0x0082
	.zero		2


//--------------------- .nv.info                  --------------------------
	.section	.nv.info,"",@"SHT_CUDA_INFO"
	.align	4


	//----- nvinfo : EIATTR_REGCOUNT
	.align		4
        /*0000*/ 	.byte	0x04, 0x2f
        /*0002*/ 	.short	(.L_1 - .L_0)
	.align		4
.L_0:
        /*0004*/ 	.word	index@(_Z14matrixMulTiledPfS_S_i)
        /*0008*/ 	.word	0x00000020


	//----- nvinfo : EIATTR_FRAME_SIZE
	.align		4
.L_1:
        /*000c*/ 	.byte	0x04, 0x11
        /*000e*/ 	.short	(.L_3 - .L_2)
	.align		4
.L_2:
        /*0010*/ 	.word	index@(_Z14matrixMulTiledPfS_S_i)
        /*0014*/ 	.word	0x00000000


	//----- nvinfo : EIATTR_MIN_STACK_SIZE
	.align		4
.L_3:
        /*0018*/ 	.byte	0x04, 0x12
        /*001a*/ 	.short	(.L_5 - .L_4)
	.align		4
.L_4:
        /*001c*/ 	.word	index@(_Z14matrixMulTiledPfS_S_i)
        /*0020*/ 	.word	0x00000000
.L_5:


//--------------------- .nv.compat                --------------------------
	.section	.nv.compat,"",@"SHT_CUDA_COMPAT_INFO"
	.align	4
        /*0000*/ 	.byte	0x02, 0x09, 0x00, 0x00, 0x02, 0x02, 0x01, 0x00, 0x02, 0x05, 0x05, 0x00, 0x03, 0x07, 0x01, 0x01
        /*0010*/ 	.byte	0x02, 0x03, 0x00, 0x00, 0x02, 0x06, 0x01, 0x00, 0x04, 0x0b, 0x08, 0x00, 0x09, 0x00, 0x00, 0x00
        /*0020*/ 	.byte	0x00, 0x00, 0x00, 0x00


//--------------------- .nv.info._Z14matrixMulTiledPfS_S_i --------------------------
	.section	.nv.info._Z14matrixMulTiledPfS_S_i,"",@"SHT_CUDA_INFO"
	.sectionflags	@""
	.align	4


	//----- nvinfo : EIATTR_CUDA_API_VERSION
	.align		4
        /*0000*/ 	.byte	0x04, 0x37
        /*0002*/ 	.short	(.L_7 - .L_6)
.L_6:
        /*0004*/ 	.word	0x00000082


	//----- nvinfo : EIATTR_KPARAM_INFO
	.align		4
.L_7:
        /*0008*/ 	.byte	0x04, 0x17
        /*000a*/ 	.short	(.L_9 - .L_8)
.L_8:
        /*000c*/ 	.word	0x00000000
        /*0010*/ 	.short	0x0003
        /*0012*/ 	.short	0x0018
        /*0014*/ 	.byte	0x00, 0xf0, 0x11, 0x00


	//----- nvinfo : EIATTR_KPARAM_INFO
	.align		4
.L_9:
        /*0018*/ 	.byte	0x04, 0x17
        /*001a*/ 	.short	(.L_11 - .L_10)
.L_10:
        /*001c*/ 	.word	0x00000000
        /*0020*/ 	.short	0x0002
        /*0022*/ 	.short	0x0010
        /*0024*/ 	.byte	0x00, 0xf5, 0x21, 0x00


	//----- nvinfo : EIATTR_KPARAM_INFO
	.align		4
.L_11:
        /*0028*/ 	.byte	0x04, 0x17
        /*002a*/ 	.short	(.L_13 - .L_12)
.L_12:
        /*002c*/ 	.word	0x00000000
        /*0030*/ 	.short	0x0001
        /*0032*/ 	.short	0x0008
        /*0034*/ 	.byte	0x00, 0xf5, 0x21, 0x00


	//----- nvinfo : EIATTR_KPARAM_INFO
	.align		4
.L_13:
        /*0038*/ 	.byte	0x04, 0x17
        /*003a*/ 	.short	(.L_15 - .L_14)
.L_14:
        /*003c*/ 	.word	0x00000000
        /*0040*/ 	.short	0x0000
        /*0042*/ 	.short	0x0000
        /*0044*/ 	.byte	0x00, 0xf5, 0x21, 0x00


	//----- nvinfo : EIATTR_SPARSE_MMA_MASK
	.align		4
.L_15:
        /*0048*/ 	.byte	0x03, 0x50
        /*004a*/ 	.short	0x0000


	//----- nvinfo : EIATTR_MAXREG_COUNT
	.align		4
        /*004c*/ 	.byte	0x03, 0x1b
        /*004e*/ 	.short	0x00ff


	//----- nvinfo : EIATTR_NUM_BARRIERS
	.align		4
        /*0050*/ 	.byte	0x02, 0x4c
        /*0052*/ 	.byte	0x01
	.zero		1


	//----- nvinfo : EIATTR_MERCURY_ISA_VERSION
	.align		4
        /*0054*/ 	.byte	0x03, 0x5f
        /*0056*/ 	.short	0x0101


	//----- nvinfo : EIATTR_VRC_CTA_INIT_COUNT
	.align		4
        /*0058*/ 	.byte	0x02, 0x4a
	.zero		1
	.zero		1


	//----- nvinfo : EIATTR_EXIT_INSTR_OFFSETS
	.align		4
        /*005c*/ 	.byte	0x04, 0x1c
        /*005e*/ 	.short	(.L_17 - .L_16)


	//   ....[0]....
.L_16:
        /*0060*/ 	.word	0x000005c0


	//   ....[1]....
        /*0064*/ 	.word	0x00000610


	//----- nvinfo : EIATTR_CBANK_PARAM_SIZE
	.align		4
.L_17:
        /*0068*/ 	.byte	0x03, 0x19
        /*006a*/ 	.short	0x001c


	//----- nvinfo : EIATTR_PARAM_CBANK
	.align		4
        /*006c*/ 	.byte	0x04, 0x0a
        /*006e*/ 	.short	(.L_19 - .L_18)
	.align		4
.L_18:
        /*0070*/ 	.word	index@(.nv.constant0._Z14matrixMulTiledPfS_S_i)
        /*0074*/ 	.short	0x0380
        /*0076*/ 	.short	0x001c


	//----- nvinfo : EIATTR_SW_WAR
	.align		4
.L_19:
        /*0078*/ 	.byte	0x04, 0x36
        /*007a*/ 	.short	(.L_21 - .L_20)
.L_20:
        /*007c*/ 	.word	0x00000008
.L_21:


//--------------------- .nv.callgraph             --------------------------
	.section	.nv.callgraph,"",@"SHT_CUDA_CALLGRAPH"
	.align	4
	.sectionentsize	8
	.align		4
        /*0000*/ 	.word	0x00000000
	.align		4
        /*0004*/ 	.word	0xffffffff
	.align		4
        /*0008*/ 	.word	0x00000000
	.align		4
        /*000c*/ 	.word	0xfffffffe
	.align		4
        /*0010*/ 	.word	0x00000000
	.align		4
        /*0014*/ 	.word	0xfffffffd
	.align		4
        /*0018*/ 	.word	0x00000000
	.align		4
        /*001c*/ 	.word	0xfffffffc


//--------------------- .text._Z14matrixMulTiledPfS_S_i --------------------------
	.section	.text._Z14matrixMulTiledPfS_S_i,"ax",@progbits
	.align	128
        .global         _Z14matrixMulTiledPfS_S_i
        .type           _Z14matrixMulTiledPfS_S_i,@function
        .size           _Z14matrixMulTiledPfS_S_i,(.L_x_3 - _Z14matrixMulTiledPfS_S_i)
        .other          _Z14matrixMulTiledPfS_S_i,@"STO_CUDA_ENTRY STV_DEFAULT"
_Z14matrixMulTiledPfS_S_i:
.text._Z14matrixMulTiledPfS_S_i:
[----:B------:R-:W-:Y:S01]  /*0000*/  LDC R1, c[0x0][0x37c] ;  /* 0x0000df00ff017b82 */ /* 0x000fe20000000800 */
[----:B------:R-:W0:Y:S01]  /*0010*/  LDCU UR4, c[0x0][0x398] ;  /* 0x00007300ff0477ac */ /* 0x000e220008000800 */
[----:B------:R-:W1:Y:S01]  /*0020*/  S2R R2, SR_CTAID.Y ;  /* 0x0000000000027919 */ /* 0x000e620000002600 */
[----:B------:R-:W-:Y:S01]  /*0030*/  HFMA2 R23, -RZ, RZ, 0, 0 ;  /* 0x00000000ff177431 */ /* 0x000fe200000001ff */
[----:B------:R-:W2:Y:S01]  /*0040*/  LDCU.64 UR8, c[0x0][0x358] ;  /* 0x00006b00ff0877ac */ /* 0x000ea20008000a00 */
[----:B------:R-:W1:Y:S01]  /*0050*/  S2R R7, SR_TID.Y ;  /* 0x0000000000077919 */ /* 0x000e620000002200 */
[----:B------:R-:W3:Y:S01]  /*0060*/  S2R R8, SR_CTAID.X ;  /* 0x0000000000087919 */ /* 0x000ee20000002500 */
[----:B------:R-:W3:Y:S01]  /*0070*/  S2R R3, SR_TID.X ;  /* 0x0000000000037919 */ /* 0x000ee20000002100 */
[----:B0-----:R-:W-:-:S04]  /*0080*/  MOV R0, UR4 ;  /* 0x0000000400007c02 */ /* 0x001fc80008000f00 */
[----:B------:R-:W-:Y:S02]  /*0090*/  ISETP.GE.AND P0, PT, R0, 0x1, PT ;  /* 0x000000010000780c */ /* 0x000fe40003f06270 */
[----:B-1----:R-:W-:Y:S02]  /*00a0*/  LEA R2, R2, R7, 0x4 ;  /* 0x0000000702027211 */ /* 0x002fe400078e20ff */
[----:B---3--:R-:W-:-:S09]  /*00b0*/  LEA R5, R8, R3, 0x4 ;  /* 0x0000000308057211 */ /* 0x008fd200078e20ff */
[----:B--2---:R-:W-:Y:S05]  /*00c0*/  @!P0 BRA `(.L_x_0) ;  /* 0x0000000400348947 */ /* 0x004fea0003800000 */
[----:B------:R-:W0:Y:S01]  /*00d0*/  S2UR UR6, SR_CgaCtaId ;  /* 0x00000000000679c3 */ /* 0x000e220000008800 */
[----:B------:R-:W-:Y:S01]  /*00e0*/  UMOV UR4, 0x400 ;  /* 0x0000040000047882 */ /* 0x000fe20000000000 */
[----:B------:R-:W-:Y:S01]  /*00f0*/  IADD3 R4, PT, PT, R0, 0xf, RZ ;  /* 0x0000000f00047810 */ /* 0x000fe20007ffe0ff */
[----:B------:R-:W-:Y:S01]  /*0100*/  UIADD3 UR5, UPT, UPT, UR4, 0x400, URZ ;  /* 0x0000040004057890 */ /* 0x000fe2000fffe0ff */
[-C--:B------:R-:W-:Y:S01]  /*0110*/  IMAD R17, R7, R0.reuse, R3 ;  /* 0x0000000007117224 */ /* 0x080fe200078e0203 */
[----:B------:R-:W-:Y:S02]  /*0120*/  MOV R23, RZ ;  /* 0x000000ff00177202 */ /* 0x000fe40000000f00 */
[----:B------:R-:W-:Y:S01]  /*0130*/  SHF.R.U32.HI R19, RZ, 0x4, R4 ;  /* 0x00000004ff137819 */ /* 0x000fe20000011604 */
[----:B------:R-:W1:Y:S01]  /*0140*/  LDC R6, c[0x0][0x398] ;  /* 0x0000e600ff067b82 */ /* 0x000e620000000800 */
[----:B------:R-:W-:Y:S02]  /*0150*/  IMAD R17, R8, 0x10, R17 ;  /* 0x0000001008117824 */ /* 0x000fe400078e0211 */
[----:B------:R-:W-:Y:S01]  /*0160*/  IMAD R4, R2, R0, R3 ;  /* 0x0000000002047224 */ /* 0x000fe200078e0203 */
[----:B------:R-:W-:Y:S01]  /*0170*/  IADD3 R19, PT, PT, -R19, RZ, RZ ;  /* 0x000000ff13137210 */ /* 0x000fe20007ffe1ff */
[----:B0-----:R-:W-:-:S02]  /*0180*/  ULEA UR5, UR6, UR5, 0x18 ;  /* 0x0000000506057291 */ /* 0x001fc4000f8ec0ff */
[----:B------:R-:W-:-:S04]  /*0190*/  ULEA UR4, UR6, UR4, 0x18 ;  /* 0x0000000406047291 */ /* 0x000fc8000f8ec0ff */
[----:B------:R-:W-:Y:S02]  /*01a0*/  LEA R20, R3, UR5, 0x2 ;  /* 0x0000000503147c11 */ /* 0x000fe4000f8e10ff */
[----:B------:R-:W-:-:S03]  /*01b0*/  LEA R18, R7, UR4, 0x6 ;  /* 0x0000000407127c11 */ /* 0x000fc6000f8e30ff */
[----:B------:R-:W-:Y:S01]  /*01c0*/  IMAD R16, R7, 0x40, R20 ;  /* 0x0000004007107824 */ /* 0x000fe200078e0214 */
[----:B------:R-:W-:-:S07]  /*01d0*/  LEA R21, R3, R18, 0x2 ;  /* 0x0000001203157211 */ /* 0x000fce00078e10ff */
.L_x_1:
[----:B-1----:R-:W-:Y:S01]  /*01e0*/  MOV R0, R6 ;  /* 0x0000000600007202 */ /* 0x002fe20000000f00 */
[----:B------:R-:W-:Y:S01]  /*01f0*/  HFMA2 R22, -RZ, RZ, 0, 0 ;  /* 0x00000000ff167431 */ /* 0x000fe200000001ff */
[----:B------:R-:W-:Y:S02]  /*0200*/  VIMNMX.U32 R9, PT, PT, R2, R3, !PT ;  /* 0x0000000302097248 */ /* 0x000fe40007fe0000 */
[-C--:B------:R-:W-:Y:S02]  /*0210*/  ISETP.GE.U32.AND P0, PT, R7, R0.reuse, PT ;  /* 0x000000000700720c */ /* 0x080fe40003f06070 */
[-C--:B------:R-:W-:Y:S02]  /*0220*/  ISETP.GE.U32.AND P1, PT, R9, R0.reuse, PT ;  /* 0x000000000900720c */ /* 0x080fe40003f26070 */
[----:B------:R-:W-:Y:S02]  /*0230*/  ISETP.GE.OR P0, PT, R5, R0, P0 ;  /* 0x000000000500720c */ /* 0x000fe40000706670 */
[----:B------:R-:W-:-:S09]  /*0240*/  MOV R27, RZ ;  /* 0x000000ff001b7202 */ /* 0x000fd20000000f00 */
[----:B------:R-:W0:Y:S08]  /*0250*/  @!P1 LDC.64 R10, c[0x0][0x380] ;  /* 0x0000e000ff0a9b82 */ /* 0x000e300000000a00 */
[----:B------:R-:W1:Y:S01]  /*0260*/  @!P0 LDC.64 R8, c[0x0][0x388] ;  /* 0x0000e200ff088b82 */ /* 0x000e620000000a00 */
[----:B0-----:R-:W-:-:S05]  /*0270*/  @!P1 IMAD.WIDE.U32 R10, R4, 0x4, R10 ;  /* 0x00000004040a9825 */ /* 0x001fca00078e000a */
[----:B------:R-:W2:Y:S01]  /*0280*/  @!P1 LDG.E R22, desc[UR8][R10.64] ;  /* 0x000000080a169981 */ /* 0x000ea2000c1e1900 */
[----:B-1----:R-:W-:-:S05]  /*0290*/  @!P0 IMAD.WIDE.U32 R8, R17, 0x4, R8 ;  /* 0x0000000411088825 */ /* 0x002fca00078e0008 */
[----:B------:R-:W3:Y:S01]  /*02a0*/  @!P0 LDG.E R27, desc[UR8][R8.64] ;  /* 0x00000008081b8981 */ /* 0x000ee2000c1e1900 */
[----:B------:R-:W-:-:S05]  /*02b0*/  VIADD R19, R19, 0x1 ;  /* 0x0000000113137836 */ /* 0x000fca0000000000 */
[----:B------:R-:W-:Y:S02]  /*02c0*/  ISETP.NE.AND P0, PT, R19, RZ, PT ;  /* 0x000000ff1300720c */ /* 0x000fe40003f05270 */
[----:B------:R-:W-:Y:S02]  /*02d0*/  IADD3 R3, PT, PT, R3, 0x10, RZ ;  /* 0x0000001003037810 */ /* 0x000fe40007ffe0ff */
[----:B------:R-:W-:Y:S02]  /*02e0*/  IADD3 R7, PT, PT, R7, 0x10, RZ ;  /* 0x0000001007077810 */ /* 0x000fe40007ffe0ff */
[----:B------:R-:W-:Y:S02]  /*02f0*/  IADD3 R4, PT, PT, R4, 0x10, RZ ;  /* 0x0000001004047810 */ /* 0x000fe40007ffe0ff */
[----:B------:R-:W-:Y:S01]  /*0300*/  LEA R17, R0, R17, 0x4 ;  /* 0x0000001100117211 */ /* 0x000fe200078e20ff */
[----:B--2---:R-:W-:Y:S04]  /*0310*/  STS [R21], R22 ;  /* 0x0000001615007388 */ /* 0x004fe80000000800 */
[----:B---3--:R-:W-:Y:S01]  /*0320*/  STS [R16], R27 ;  /* 0x0000001b10007388 */ /* 0x008fe20000000800 */
[----:B------:R-:W-:Y:S06]  /*0330*/  BAR.SYNC.DEFER_BLOCKING 0x0 ;  /* 0x0000000000007b1d */ /* 0x000fec0000010000 */
[----:B------:R-:W-:Y:S04]  /*0340*/  LDS R26, [R20] ;  /* 0x00000000141a7984 */ /* 0x000fe80000000800 */
[----:B------:R-:W0:Y:S04]  /*0350*/  LDS.128 R12, [R18] ;  /* 0x00000000120c7984 */ /* 0x000e280000000c00 */
[----:B------:R-:W1:Y:S04]  /*0360*/  LDS R29, [R20+0x40] ;  /* 0x00004000141d7984 */ /* 0x000e680000000800 */
[----:B------:R-:W2:Y:S04]  /*0370*/  LDS R25, [R20+0x80] ;  /* 0x0000800014197984 */ /* 0x000ea80000000800 */
[----:B------:R-:W3:Y:S04]  /*0380*/  LDS R24, [R20+0xc0] ;  /* 0x0000c00014187984 */ /* 0x000ee80000000800 */
[----:B------:R-:W-:Y:S04]  /*0390*/  LDS.128 R8, [R18+0x10] ;  /* 0x0000100012087984 */ /* 0x000fe80000000c00 */
[----:B------:R-:W-:Y:S04]  /*03a0*/  LDS R22, [R20+0x140] ;  /* 0x0001400014167984 */ /* 0x000fe80000000800 */
[----:B------:R-:W-:Y:S01]  /*03b0*/  LDS R27, [R20+0x200] ;  /* 0x00020000141b7984 */ /* 0x000fe20000000800 */
[----:B0-----:R-:W-:-:S03]  /*03c0*/  FFMA R12, R12, R26, R23 ;  /* 0x0000001a0c0c7223 */ /* 0x001fc60000000017 */
[----:B------:R-:W0:Y:S01]  /*03d0*/  LDS R23, [R20+0x100] ;  /* 0x0001000014177984 */ /* 0x000e220000000800 */
[----:B-1----:R-:W-:-:S03]  /*03e0*/  FFMA R12, R29, R13, R12 ;  /* 0x0000000d1d0c7223 */ /* 0x002fc6000000000c */
[----:B------:R-:W-:Y:S01]  /*03f0*/  LDS R26, [R20+0x1c0] ;  /* 0x0001c000141a7984 */ /* 0x000fe20000000800 */
[----:B--2---:R-:W-:-:S03]  /*0400*/  FFMA R13, R25, R14, R12 ;  /* 0x0000000e190d7223 */ /* 0x004fc6000000000c */
[----:B------:R-:W1:Y:S01]  /*0410*/  LDS R25, [R20+0x180] ;  /* 0x0001800014197984 */ /* 0x000e620000000800 */
[----:B---3--:R-:W-:-:S03]  /*0420*/  FFMA R13, R24, R15, R13 ;  /* 0x0000000f180d7223 */ /* 0x008fc6000000000d */
[----:B------:R-:W-:Y:S01]  /*0430*/  LDS R24, [R20+0x240] ;  /* 0x0002400014187984 */ /* 0x000fe20000000800 */
[----:B0-----:R-:W-:-:S03]  /*0440*/  FFMA R23, R8, R23, R13 ;  /* 0x0000001708177223 */ /* 0x001fc6000000000d */
[----:B------:R-:W0:Y:S01]  /*0450*/  LDS.128 R12, [R18+0x20] ;  /* 0x00002000120c7984 */ /* 0x000e220000000c00 */
[----:B------:R-:W-:-:S03]  /*0460*/  FFMA R22, R22, R9, R23 ;  /* 0x0000000916167223 */ /* 0x000fc60000000017 */
[----:B------:R-:W2:Y:S01]  /*0470*/  LDS R23, [R20+0x280] ;  /* 0x0002800014177984 */ /* 0x000ea20000000800 */
[----:B-1----:R-:W-:-:S03]  /*0480*/  FFMA R25, R25, R10, R22 ;  /* 0x0000000a19197223 */ /* 0x002fc60000000016 */
[----:B------:R-:W1:Y:S01]  /*0490*/  LDS R22, [R20+0x2c0] ;  /* 0x0002c00014167984 */ /* 0x000e620000000800 */
[----:B------:R-:W-:-:S03]  /*04a0*/  FFMA R11, R26, R11, R25 ;  /* 0x0000000b1a0b7223 */ /* 0x000fc60000000019 */
[----:B------:R-:W-:Y:S01]  /*04b0*/  LDS R25, [R20+0x300] ;  /* 0x0003000014197984 */ /* 0x000fe20000000800 */
[----:B0-----:R-:W-:-:S03]  /*04c0*/  FFMA R27, R12, R27, R11 ;  /* 0x0000001b0c1b7223 */ /* 0x001fc6000000000b */
[----:B------:R-:W0:Y:S01]  /*04d0*/  LDS.128 R8, [R18+0x30] ;  /* 0x0000300012087984 */ /* 0x000e220000000c00 */
[----:B------:R-:W-:-:S03]  /*04e0*/  FFMA R24, R24, R13, R27 ;  /* 0x0000000d18187223 */ /* 0x000fc6000000001b */
[----:B------:R-:W3:Y:S04]  /*04f0*/  LDS R27, [R20+0x340] ;  /* 0x00034000141b7984 */ /* 0x000ee80000000800 */
[----:B------:R-:W4:Y:S04]  /*0500*/  LDS R13, [R20+0x380] ;  /* 0x00038000140d7984 */ /* 0x000f280000000800 */
[----:B------:R-:W5:Y:S01]  /*0510*/  LDS R12, [R20+0x3c0] ;  /* 0x0003c000140c7984 */ /* 0x000f620000000800 */
[----:B--2---:R-:W-:-:S04]  /*0520*/  FFMA R23, R23, R14, R24 ;  /* 0x0000000e17177223 */ /* 0x004fc80000000018 */
[----:B-1----:R-:W-:-:S04]  /*0530*/  FFMA R15, R22, R15, R23 ;  /* 0x0000000f160f7223 */ /* 0x002fc80000000017 */
[----:B0-----:R-:W-:-:S04]  /*0540*/  FFMA R8, R8, R25, R15 ;  /* 0x0000001908087223 */ /* 0x001fc8000000000f */
[----:B---3--:R-:W-:-:S04]  /*0550*/  FFMA R8, R27, R9, R8 ;  /* 0x000000091b087223 */ /* 0x008fc80000000008 */
[----:B----4-:R-:W-:-:S04]  /*0560*/  FFMA R13, R13, R10, R8 ;  /* 0x0000000a0d0d7223 */ /* 0x010fc80000000008 */
[----:B-----5:R-:W-:Y:S01]  /*0570*/  FFMA R23, R12, R11, R13 ;  /* 0x0000000b0c177223 */ /* 0x020fe2000000000d */
[----:B------:R-:W-:Y:S06]  /*0580*/  BAR.SYNC.DEFER_BLOCKING 0x0 ;  /* 0x0000000000007b1d */ /* 0x000fec0000010000 */
[----:B------:R-:W-:Y:S05]  /*0590*/  @P0 BRA `(.L_x_1) ;  /* 0xfffffffc00100947 */ /* 0x000fea000383ffff */
.L_x_0:
[----:B------:R-:W-:-:S04]  /*05a0*/  VIMNMX R3, PT, PT, R2, R5, !PT ;  /* 0x0000000502037248 */ /* 0x000fc80007fe0100 */
[----:B------:R-:W-:-:S13]  /*05b0*/  ISETP.GE.AND P0, PT, R3, R0, PT ;  /* 0x000000000300720c */ /* 0x000fda0003f06270 */
[----:B------:R-:W-:Y:S05]  /*05c0*/  @P0 EXIT ;  /* 0x000000000000094d */ /* 0x000fea0003800000 */
[----:B------:R-:W0:Y:S01]  /*05d0*/  LDC.64 R6, c[0x0][0x390] ;  /* 0x0000e400ff067b82 */ /* 0x000e220000000a00 */
[----:B------:R-:W-:-:S04]  /*05e0*/  IMAD R3, R2, R0, R5 ;  /* 0x0000000002037224 */ /* 0x000fc800078e0205 */
[----:B0-----:R-:W-:-:S05]  /*05f0*/  IMAD.WIDE R2, R3, 0x4, R6 ;  /* 0x0000000403027825 */ /* 0x001fca00078e0206 */
[----:B------:R-:W-:Y:S01]  /*0600*/  STG.E desc[UR8][R2.64], R23 ;  /* 0x0000001702007986 */ /* 0x000fe2000c101908 */
[----:B------:R-:W-:Y:S05]  /*0610*/  EXIT ;  /* 0x000000000000794d */ /* 0x000fea0003800000 */
.L_x_2:
[----:B------:R-:W-:-:S00]  /*0620*/  BRA `(.L_x_2) ;  /* 0xfffffffc00fc7947 */ /* 0x000fc0000383ffff */
[----:B------:R-:W-:-:S00]  /*0630*/  NOP ;  /* 0x0000000000007918 */ /* 0x000fc00000000000 */
        /* <DEDUP_REMOVED lines=12> */
.L_x_3:


//--------------------- .nv.shared._Z14matrixMulTiledPfS_S_i --------------------------
	.section	.nv.shared._Z14matrixMulTiledPfS_S_i,"aw",@nobits
	.sectionflags	@""
	.align	4
.nv.shared._Z14matrixMulTiledPfS_S_i:
	.zero		3072


//--------------------- .nv.shared.reserved.0     --------------------------
	.section	.nv.shared.reserved.0,"aw",@nobits
	.weak		__nv_reservedSMEM_offset_0_alias
	.size		__nv_reservedSMEM_offset_0_alias, 0, 64
	.other		__nv_reservedSMEM_offset_0_alias,@"STO_CUDA_RESERVED_SHARED STV_DEFAULT"
__nv_reservedSMEM_offset_0_alias:
	.zero		0
	.zero		64


//--------------------- .nv.constant0._Z14matrixMulTiledPfS_S_i --------------------------
	.section	.nv.constant0._Z14matrixMulTiledPfS_S_i,"a",@progbits
	.sectionflags	@""
	.align	4
.nv.constant0._Z14matrixMulTiledPfS_S_i:
	.zero		924


//--------------------- SYMBOLS --------------------------

	.type		.nv.reservedSmem.offset0,@object
	.size		.nv.reservedSmem.offset0,0x4
	.type		.nv.reservedSmem.cap,@object
	.size		.nv.reservedSmem.cap,0x4
